//
// Generated by NVIDIA NVVM Compiler
//
// Compiler Build ID: CL-36424714
// Cuda compilation tools, release 13.0, V13.0.88
// Based on NVVM 20.0.0
//

.version 9.0
.target sm_100
.address_size 64

	// .globl	_Z27update_veloc_elastic_kernelPfS_if

.visible .entry _Z27update_veloc_elastic_kernelPfS_if(
	.param .u64 .ptr .align 1 _Z27update_veloc_elastic_kernelPfS_if_param_0,
	.param .u64 .ptr .align 1 _Z27update_veloc_elastic_kernelPfS_if_param_1,
	.param .u32 _Z27update_veloc_elastic_kernelPfS_if_param_2,
	.param .f32 _Z27update_veloc_elastic_kernelPfS_if_param_3
)
{
	.reg .pred 	%p<2>;
	.reg .b32 	%r<10>;
	.reg .b32 	%f<11>;
	.reg .b64 	%rd<8>;

	ld.param.u64 	%rd1, [_Z27update_veloc_elastic_kernelPfS_if_param_0];
	ld.param.u64 	%rd2, [_Z27update_veloc_elastic_kernelPfS_if_param_1];
	ld.param.u32 	%r2, [_Z27update_veloc_elastic_kernelPfS_if_param_2];
	ld.param.f32 	%f1, [_Z27update_veloc_elastic_kernelPfS_if_param_3];
	mov.u32 	%r3, %tid.x;
	mov.u32 	%r4, %ctaid.x;
	mov.u32 	%r5, %ntid.x;
	mov.u32 	%r6, %ctaid.y;
	mov.u32 	%r7, %nctaid.x;
	mad.lo.s32 	%r8, %r6, %r7, %r4;
	mad.lo.s32 	%r1, %r8, %r5, %r3;
	setp.ge.s32 	%p1, %r1, %r2;
	@%p1 bra 	$L__BB0_2;
	cvta.to.global.u64 	%rd3, %rd1;
	cvta.to.global.u64 	%rd4, %rd2;
	mul.lo.s32 	%r9, %r1, 3;
	mul.wide.s32 	%rd5, %r9, 4;
	add.s64 	%rd6, %rd3, %rd5;
	ld.global.f32 	%f2, [%rd6];
	add.s64 	%rd7, %rd4, %rd5;
	ld.global.f32 	%f3, [%rd7];
	fma.rn.f32 	%f4, %f1, %f3, %f2;
	st.global.f32 	[%rd6], %f4;
	ld.global.f32 	%f5, [%rd6+4];
	ld.global.f32 	%f6, [%rd7+4];
	fma.rn.f32 	%f7, %f1, %f6, %f5;
	st.global.f32 	[%rd6+4], %f7;
	ld.global.f32 	%f8, [%rd6+8];
	ld.global.f32 	%f9, [%rd7+8];
	fma.rn.f32 	%f10, %f1, %f9, %f8;
	st.global.f32 	[%rd6+8], %f10;
$L__BB0_2:
	ret;

}


// ===== COMPILED SASS (sm_100) =====

	.target	sm_100

	.elftype	@"ET_EXEC"


//--------------------- .note.nv.tkinfo           --------------------------
	.section	.note.nv.tkinfo,"",@"SHT_NOTE"
	.sectionflags	@"SHF_NOTE_NV_TKINFO"
	.tkinfo
        /*0018*/ 	.word	0x00000002
        /*0030*/ 	.string	""
        /*0030*/ 	.string	"ptxas"
        /*0030*/ 	.string	"Cuda compilation tools, release 13.0, V13.0.88"
        /*0030*/ 	.string	"Build cuda_13.0.r13.0/compiler.36424714_0"
        /*0030*/ 	.string	"-arch sm_100 -m 64 "



//--------------------- .note.nv.cuinfo           --------------------------
	.section	.note.nv.cuinfo,"",@"SHT_NOTE"
	.sectionflags	@"SHF_NOTE_NV_CUINFO"
        /*0018*/ 	.short	0x0002
        /*001a*/ 	.short	0x0064
        /*001c*/ 	.short	0x0082
	.zero		2


//--------------------- .nv.info                  --------------------------
	.section	.nv.info,"",@"SHT_CUDA_INFO"
	.align	4


	//----- nvinfo : EIATTR_REGCOUNT
	.align		4
        /*0000*/ 	.byte	0x04, 0x2f
        /*0002*/ 	.short	(.L_1 - .L_0)
	.align		4
.L_0:
        /*0004*/ 	.word	index@(_Z27update_veloc_elastic_kernelPfS_if)
        /*0008*/ 	.word	0x0000000e


	//----- nvinfo : EIATTR_FRAME_SIZE
	.align		4
.L_1:
        /*000c*/ 	.byte	0x04, 0x11
        /*000e*/ 	.short	(.L_3 - .L_2)
	.align		4
.L_2:
        /*0010*/ 	.word	index@(_Z27update_veloc_elastic_kernelPfS_if)
        /*0014*/ 	.word	0x00000000


	//----- nvinfo : EIATTR_MIN_STACK_SIZE
	.align		4
.L_3:
        /*0018*/ 	.byte	0x04, 0x12
        /*001a*/ 	.short	(.L_5 - .L_4)
	.align		4
.L_4:
        /*001c*/ 	.word	index@(_Z27update_veloc_elastic_kernelPfS_if)
        /*0020*/ 	.word	0x00000000
.L_5:


//--------------------- .nv.compat                --------------------------
	.section	.nv.compat,"",@"SHT_CUDA_COMPAT_INFO"
	.align	4
        /*0000*/ 	.byte	0x02, 0x09, 0x00, 0x00, 0x02, 0x02, 0x01, 0x00, 0x02, 0x05, 0x05, 0x00, 0x03, 0x07, 0x01, 0x01
        /*0010*/ 	.byte	0x02, 0x03, 0x00, 0x00, 0x02, 0x06, 0x01, 0x00, 0x04, 0x0b, 0x08, 0x00, 0x09, 0x00, 0x00, 0x00
        /*0020*/ 	.byte	0x00, 0x00, 0x00, 0x00


//--------------------- .nv.info._Z27update_veloc_elastic_kernelPfS_if --------------------------
	.section	.nv.info._Z27update_veloc_elastic_kernelPfS_if,"",@"SHT_CUDA_INFO"
	.sectionflags	@""
	.align	4


	//----- nvinfo : EIATTR_CUDA_API_VERSION
	.align		4
        /*0000*/ 	.byte	0x04, 0x37
        /*0002*/ 	.short	(.L_7 - .L_6)
.L_6:
        /*0004*/ 	.word	0x00000082


	//----- nvinfo : EIATTR_KPARAM_INFO
	.align		4
.L_7:
        /*0008*/ 	.byte	0x04, 0x17
        /*000a*/ 	.short	(.L_9 - .L_8)
.L_8:
        /*000c*/ 	.word	0x00000000
        /*0010*/ 	.short	0x0003
        /*0012*/ 	.short	0x0014
        /*0014*/ 	.byte	0x00, 0xf0, 0x11, 0x00


	//----- nvinfo : EIATTR_KPARAM_INFO
	.align		4
.L_9:
        /*0018*/ 	.byte	0x04, 0x17
        /*001a*/ 	.short	(.L_11 - .L_10)
.L_10:
        /*001c*/ 	.word	0x00000000
        /*0020*/ 	.short	0x0002
        /*0022*/ 	.short	0x0010
        /*0024*/ 	.byte	0x00, 0xf0, 0x11, 0x00


	//----- nvinfo : EIATTR_KPARAM_INFO
	.align		4
.L_11:
        /*0028*/ 	.byte	0x04, 0x17
        /*002a*/ 	.short	(.L_13 - .L_12)
.L_12:
        /*002c*/ 	.word	0x00000000
        /*0030*/ 	.short	0x0001
        /*0032*/ 	.short	0x0008
        /*0034*/ 	.byte	0x00, 0xf5, 0x21, 0x00


	//----- nvinfo : EIATTR_KPARAM_INFO
	.align		4
.L_13:
        /*0038*/ 	.byte	0x04, 0x17
        /*003a*/ 	.short	(.L_15 - .L_14)
.L_14:
        /*003c*/ 	.word	0x00000000
        /*0040*/ 	.short	0x0000
        /*0042*/ 	.short	0x0000
        /*0044*/ 	.byte	0x00, 0xf5, 0x21, 0x00


	//----- nvinfo : EIATTR_SPARSE_MMA_MASK
	.align		4
.L_15:
        /*0048*/ 	.byte	0x03, 0x50
        /*004a*/ 	.short	0x0000


	//----- nvinfo : EIATTR_MAXREG_COUNT
	.align		4
        /*004c*/ 	.byte	0x03, 0x1b
        /*004e*/ 	.short	0x00ff


	//----- nvinfo : EIATTR_MERCURY_ISA_VERSION
	.align		4
        /*0050*/ 	.byte	0x03, 0x5f
        /*0052*/ 	.short	0x0101


	//----- nvinfo : EIATTR_VRC_CTA_INIT_COUNT
	.align		4
        /*0054*/ 	.byte	0x02, 0x4a
	.zero		1
	.zero		1


	//----- nvinfo : EIATTR_EXIT_INSTR_OFFSETS
	.align		4
        /*0058*/ 	.byte	0x04, 0x1c
        /*005a*/ 	.short	(.L_17 - .L_16)


	//   ....[0]....
.L_16:
        /*005c*/ 	.word	0x000000a0


	//   ....[1]....
        /*0060*/ 	.word	0x000001e0


	//----- nvinfo : EIATTR_CBANK_PARAM_SIZE
	.align		4
.L_17:
        /*0064*/ 	.byte	0x03, 0x19
        /*0066*/ 	.short	0x0018


	//----- nvinfo : EIATTR_PARAM_CBANK
	.align		4
        /*0068*/ 	.byte	0x04, 0x0a
        /*006a*/ 	.short	(.L_19 - .L_18)
	.align		4
.L_18:
        /*006c*/ 	.word	index@(.nv.constant0._Z27update_veloc_elastic_kernelPfS_if)
        /*0070*/ 	.short	0x0380
        /*0072*/ 	.short	0x0018


	//----- nvinfo : EIATTR_SW_WAR
	.align		4
.L_19:
        /*0074*/ 	.byte	0x04, 0x36
        /*0076*/ 	.short	(.L_21 - .L_20)
.L_20:
        /*0078*/ 	.word	0x00000008
.L_21:


//--------------------- .nv.callgraph             --------------------------
	.section	.nv.callgraph,"",@"SHT_CUDA_CALLGRAPH"
	.align	4
	.sectionentsize	8
	.align		4
        /*0000*/ 	.word	0x00000000
	.align		4
        /*0004*/ 	.word	0xffffffff
	.align		4
        /*0008*/ 	.word	0x00000000
	.align		4
        /*000c*/ 	.word	0xfffffffe
	.align		4
        /*0010*/ 	.word	0x00000000
	.align		4
        /*0014*/ 	.word	0xfffffffd
	.align		4
        /*0018*/ 	.word	0x00000000
	.align		4
        /*001c*/ 	.word	0xfffffffc


//--------------------- .text._Z27update_veloc_elastic_kernelPfS_if --------------------------
	.section	.text._Z27update_veloc_elastic_kernelPfS_if,"ax",@progbits
	.align	128
        .global         _Z27update_veloc_elastic_kernelPfS_if
        .type           _Z27update_veloc_elastic_kernelPfS_if,@function
        .size           _Z27update_veloc_elastic_kernelPfS_if,(.L_x_1 - _Z27update_veloc_elastic_kernelPfS_if)
        .other          _Z27update_veloc_elastic_kernelPfS_if,@"STO_CUDA_ENTRY STV_DEFAULT"
_Z27update_veloc_elastic_kernelPfS_if:
.text._Z27update_veloc_elastic_kernelPfS_if:
[----:B------:R-:W-:Y:S01]  /*0000*/  LDC R1, c[0x0][0x37c] ;  /* 0x0000df00ff017b82 */ /* 0x000fe20000000800 */
[----:B------:R-:W0:Y:S01]  /*0010*/  S2R R0, SR_CTAID.Y ;  /* 0x0000000000007919 */ /* 0x000e220000002600 */
[----:B------:R-:W1:Y:S06]  /*0020*/  LDCU UR5, c[0x0][0x360] ;  /* 0x00006c00ff0577ac */ /* 0x000e6c0008000800 */
[----:B------:R-:W0:Y:S01]  /*0030*/  S2UR UR4, SR_CTAID.X ;  /* 0x00000000000479c3 */ /* 0x000e220000002500 */
[----:B------:R-:W1:Y:S01]  /*0040*/  S2R R3, SR_TID.X ;  /* 0x0000000000037919 */ /* 0x000e620000002100 */
[----:B------:R-:W2:Y:S06]  /*0050*/  LDCU UR6, c[0x0][0x390] ;  /* 0x00007200ff0677ac */ /* 0x000eac0008000800 */
[----:B------:R-:W0:Y:S02]  /*0060*/  LDC R5, c[0x0][0x370] ;  /* 0x0000dc00ff057b82 */ /* 0x000e240000000800 */
[----:B0-----:R-:W-:-:S04]  /*0070*/  IMAD R0, R0, R5, UR4 ;  /* 0x0000000400007e24 */ /* 0x001fc8000f8e0205 */
[----:B-1----:R-:W-:-:S05]  /*0080*/  IMAD R0, R0, UR5, R3 ;  /* 0x0000000500007c24 */ /* 0x002fca000f8e0203 */
[----:B--2---:R-:W-:-:S13]  /*0090*/  ISETP.GE.AND P0, PT, R0, UR6, PT ;  /* 0x0000000600007c0c */ /* 0x004fda000bf06270 */
[----:B------:R-:W-:Y:S05]  /*00a0*/  @P0 EXIT ;  /* 0x000000000000094d */ /* 0x000fea0003800000 */
[----:B------:R-:W0:Y:S01]  /*00b0*/  LDC.64 R2, c[0x0][0x380] ;  /* 0x0000e000ff027b82 */ /* 0x000e220000000a00 */
[----:B------:R-:W1:Y:S01]  /*00c0*/  LDCU.64 UR4, c[0x0][0x358] ;  /* 0x00006b00ff0477ac */ /* 0x000e620008000a00 */
[----:B------:R-:W-:Y:S01]  /*00d0*/  LEA R7, R0, R0, 0x1 ;  /* 0x0000000000077211 */ /* 0x000fe200078e08ff */
[----:B------:R-:W2:Y:S05]  /*00e0*/  LDCU UR6, c[0x0][0x394] ;  /* 0x00007280ff0677ac */ /* 0x000eaa0008000800 */
[----:B------:R-:W3:Y:S01]  /*00f0*/  LDC.64 R4, c[0x0][0x388] ;  /* 0x0000e200ff047b82 */ /* 0x000ee20000000a00 */
[----:B0-----:R-:W-:-:S05]  /*0100*/  IMAD.WIDE R2, R7, 0x4, R2 ;  /* 0x0000000407027825 */ /* 0x001fca00078e0202 */
[----:B-1----:R-:W2:Y:S01]  /*0110*/  LDG.E R0, desc[UR4][R2.64] ;  /* 0x0000000402007981 */ /* 0x002ea2000c1e1900 */
[----:B---3--:R-:W-:-:S05]  /*0120*/  IMAD.WIDE R4, R7, 0x4, R4 ;  /* 0x0000000407047825 */ /* 0x008fca00078e0204 */
[----:B------:R-:W2:Y:S02]  /*0130*/  LDG.E R7, desc[UR4][R4.64] ;  /* 0x0000000404077981 */ /* 0x000ea4000c1e1900 */
[----:B--2---:R-:W-:Y:S02]  /*0140*/  FFMA R7, R7, UR6, R0 ;  /* 0x0000000607077c23 */ /* 0x004fe40008000000 */
[----:B------:R-:W2:Y:S04]  /*0150*/  LDG.E R0, desc[UR4][R2.64+0x4] ;  /* 0x0000040402007981 */ /* 0x000ea8000c1e1900 */
[----:B------:R-:W-:Y:S04]  /*0160*/  STG.E desc[UR4][R2.64], R7 ;  /* 0x0000000702007986 */ /* 0x000fe8000c101904 */
[----:B------:R-:W2:Y:S02]  /*0170*/  LDG.E R9, desc[UR4][R4.64+0x4] ;  /* 0x0000040404097981 */ /* 0x000ea4000c1e1900 */
[----:B--2---:R-:W-:-:S02]  /*0180*/  FFMA R9, R9, UR6, R0 ;  /* 0x0000000609097c23 */ /* 0x004fc40008000000 */
[----:B------:R-:W2:Y:S04]  /*0190*/  LDG.E R0, desc[UR4][R2.64+0x8] ;  /* 0x0000080402007981 */ /* 0x000ea8000c1e1900 */
[----:B------:R-:W-:Y:S04]  /*01a0*/  STG.E desc[UR4][R2.64+0x4], R9 ;  /* 0x0000040902007986 */ /* 0x000fe8000c101904 */
[----:B------:R-:W2:Y:S02]  /*01b0*/  LDG.E R11, desc[UR4][R4.64+0x8] ;  /* 0x00000804040b7981 */ /* 0x000ea4000c1e1900 */
[----:B--2---:R-:W-:-:S05]  /*01c0*/  FFMA R11, R11, UR6, R0 ;  /* 0x000000060b0b7c23 */ /* 0x004fca0008000000 */
[----:B------:R-:W-:Y:S01]  /*01d0*/  STG.E desc[UR4][R2.64+0x8], R11 ;  /* 0x0000080b02007986 */ /* 0x000fe2000c101904 */
[----:B------:R-:W-:Y:S05]  /*01e0*/  EXIT ;  /* 0x000000000000794d */ /* 0x000fea0003800000 */
.L_x_0:
[----:B------:R-:W-:-:S00]  /*01f0*/  BRA `(.L_x_0) ;  /* 0xfffffffc00fc7947 */ /* 0x000fc0000383ffff */
[----:B------:R-:W-:-:S00]  /*0200*/  NOP ;  /* 0x0000000000007918 */ /* 0x000fc00000000000 */
[----:B------:R-:W-:-:S00]  /*0210*/  NOP ;  /* 0x0000000000007918 */ /* 0x000fc00000000000 */
[----:B------:R-:W-:-:S00]  /*0220*/  NOP ;  /* 0x0000000000007918 */ /* 0x000fc00000000000 */
[----:B------:R-:W-:-:S00]  /*0230*/  NOP ;  /* 0x0000000000007918 */ /* 0x000fc00000000000 */
[----:B------:R-:W-:-:S00]  /*0240*/  NOP ;  /* 0x0000000000007918 */ /* 0x000fc00000000000 */
[----:B------:R-:W-:-:S00]  /*0250*/  NOP ;  /* 0x0000000000007918 */ /* 0x000fc00000000000 */
[----:B------:R-:W-:-:S00]  /*0260*/  NOP ;  /* 0x0000000000007918 */ /* 0x000fc00000000000 */
[----:B------:R-:W-:-:S00]  /*0270*/  NOP ;  /* 0x0000000000007918 */ /* 0x000fc00000000000 */
.L_x_1:


//--------------------- .nv.shared.reserved.0     --------------------------
	.section	.nv.shared.reserved.0,"aw",@nobits
	.weak		__nv_reservedSMEM_offset_0_alias
	.size		__nv_reservedSMEM_offset_0_alias, 0, 64
	.other		__nv_reservedSMEM_offset_0_alias,@"STO_CUDA_RESERVED_SHARED STV_DEFAULT"
__nv_reservedSMEM_offset_0_alias:
	.zero		0
	.zero		64


//--------------------- .nv.constant0._Z27update_veloc_elastic_kernelPfS_if --------------------------
	.section	.nv.constant0._Z27update_veloc_elastic_kernelPfS_if,"a",@progbits
	.sectionflags	@""
	.align	4
.nv.constant0._Z27update_veloc_elastic_kernelPfS_if:
	.zero		920


//--------------------- SYMBOLS --------------------------

	.type		.nv.reservedSmem.offset0,@object
	.size		.nv.reservedSmem.offset0,0x4
